//
// Generated by NVIDIA NVVM Compiler
//
// Compiler Build ID: CL-36424714
// Cuda compilation tools, release 13.0, V13.0.88
// Based on NVVM 20.0.0
//

.version 9.0
.target sm_100
.address_size 64

	// .globl	_Z12mandelKernelPiiffffi

.visible .entry _Z12mandelKernelPiiffffi(
	.param .u64 .ptr .align 1 _Z12mandelKernelPiiffffi_param_0,
	.param .u32 _Z12mandelKernelPiiffffi_param_1,
	.param .f32 _Z12mandelKernelPiiffffi_param_2,
	.param .f32 _Z12mandelKernelPiiffffi_param_3,
	.param .f32 _Z12mandelKernelPiiffffi_param_4,
	.param .f32 _Z12mandelKernelPiiffffi_param_5,
	.param .u32 _Z12mandelKernelPiiffffi_param_6
)
{
	.reg .pred 	%p<4>;
	.reg .b32 	%r<19>;
	.reg .b32 	%f<20>;
	.reg .b64 	%rd<5>;

	ld.param.u64 	%rd1, [_Z12mandelKernelPiiffffi_param_0];
	ld.param.u32 	%r7, [_Z12mandelKernelPiiffffi_param_1];
	ld.param.f32 	%f9, [_Z12mandelKernelPiiffffi_param_2];
	ld.param.f32 	%f10, [_Z12mandelKernelPiiffffi_param_3];
	ld.param.f32 	%f11, [_Z12mandelKernelPiiffffi_param_4];
	ld.param.f32 	%f12, [_Z12mandelKernelPiiffffi_param_5];
	ld.param.u32 	%r5, [_Z12mandelKernelPiiffffi_param_6];
	mov.u32 	%r8, %ctaid.x;
	mov.u32 	%r9, %ntid.x;
	mov.u32 	%r10, %tid.x;
	mad.lo.s32 	%r11, %r8, %r9, %r10;
	mov.u32 	%r12, %ctaid.y;
	mov.u32 	%r13, %ntid.y;
	mov.u32 	%r14, %tid.y;
	mad.lo.s32 	%r15, %r12, %r13, %r14;
	mad.lo.s32 	%r1, %r7, %r15, %r11;
	cvt.rn.f32.s32 	%f13, %r11;
	fma.rn.f32 	%f1, %f9, %f13, %f11;
	cvt.rn.f32.u32 	%f14, %r15;
	fma.rn.f32 	%f2, %f10, %f14, %f12;
	setp.lt.s32 	%p1, %r5, 1;
	mov.b32 	%r18, 0;
	@%p1 bra 	$L__BB0_4;
	mov.b32 	%r17, 0;
	mov.f32 	%f18, %f2;
	mov.f32 	%f19, %f1;
$L__BB0_2:
	mul.f32 	%f5, %f19, %f19;
	mul.f32 	%f6, %f18, %f18;
	add.f32 	%f15, %f5, %f6;
	setp.gt.f32 	%p2, %f15, 0f40800000;
	mov.u32 	%r18, %r17;
	@%p2 bra 	$L__BB0_4;
	sub.f32 	%f16, %f5, %f6;
	add.f32 	%f17, %f19, %f19;
	add.f32 	%f19, %f1, %f16;
	fma.rn.f32 	%f18, %f17, %f18, %f2;
	add.s32 	%r17, %r17, 1;
	setp.ne.s32 	%p3, %r17, %r5;
	mov.u32 	%r18, %r5;
	@%p3 bra 	$L__BB0_2;
$L__BB0_4:
	cvta.to.global.u64 	%rd2, %rd1;
	mul.wide.s32 	%rd3, %r1, 4;
	add.s64 	%rd4, %rd2, %rd3;
	st.global.u32 	[%rd4], %r18;
	ret;

}


// ===== COMPILED SASS (sm_100) =====

	.target	sm_100

	.elftype	@"ET_EXEC"


//--------------------- .note.nv.tkinfo           --------------------------
	.section	.note.nv.tkinfo,"",@"SHT_NOTE"
	.sectionflags	@"SHF_NOTE_NV_TKINFO"
	.tkinfo
        /*0018*/ 	.word	0x00000002
        /*0030*/ 	.string	""
        /*0030*/ 	.string	"ptxas"
        /*0030*/ 	.string	"Cuda compilation tools, release 13.0, V13.0.88"
        /*0030*/ 	.string	"Build cuda_13.0.r13.0/compiler.36424714_0"
        /*0030*/ 	.string	"-arch sm_100 -m 64 "



//--------------------- .note.nv.cuinfo           --------------------------
	.section	.note.nv.cuinfo,"",@"SHT_NOTE"
	.sectionflags	@"SHF_NOTE_NV_CUINFO"
        /*0018*/ 	.short	0x0002
        /*001a*/ 	.short	0x0064
        /*001c*/ 	.short	0x0082
	.zero		2


//--------------------- .nv.info                  --------------------------
	.section	.nv.info,"",@"SHT_CUDA_INFO"
	.align	4


	//----- nvinfo : EIATTR_REGCOUNT
	.align		4
        /*0000*/ 	.byte	0x04, 0x2f
        /*0002*/ 	.short	(.L_1 - .L_0)
	.align		4
.L_0:
        /*0004*/ 	.word	index@(_Z12mandelKernelPiiffffi)
        /*0008*/ 	.word	0x0000000e


	//----- nvinfo : EIATTR_FRAME_SIZE
	.align		4
.L_1:
        /*000c*/ 	.byte	0x04, 0x11
        /*000e*/ 	.short	(.L_3 - .L_2)
	.align		4
.L_2:
        /*0010*/ 	.word	index@(_Z12mandelKernelPiiffffi)
        /*0014*/ 	.word	0x00000000


	//----- nvinfo : EIATTR_MIN_STACK_SIZE
	.align		4
.L_3:
        /*0018*/ 	.byte	0x04, 0x12
        /*001a*/ 	.short	(.L_5 - .L_4)
	.align		4
.L_4:
        /*001c*/ 	.word	index@(_Z12mandelKernelPiiffffi)
        /*0020*/ 	.word	0x00000000
.L_5:


//--------------------- .nv.compat                --------------------------
	.section	.nv.compat,"",@"SHT_CUDA_COMPAT_INFO"
	.align	4
        /*0000*/ 	.byte	0x02, 0x09, 0x00, 0x00, 0x02, 0x02, 0x01, 0x00, 0x02, 0x05, 0x05, 0x00, 0x03, 0x07, 0x01, 0x01
        /*0010*/ 	.byte	0x02, 0x03, 0x00, 0x00, 0x02, 0x06, 0x01, 0x00, 0x04, 0x0b, 0x08, 0x00, 0x01, 0x00, 0x00, 0x00
        /*0020*/ 	.byte	0x00, 0x00, 0x00, 0x00


//--------------------- .nv.info._Z12mandelKernelPiiffffi --------------------------
	.section	.nv.info._Z12mandelKernelPiiffffi,"",@"SHT_CUDA_INFO"
	.sectionflags	@""
	.align	4


	//----- nvinfo : EIATTR_CUDA_API_VERSION
	.align		4
        /*0000*/ 	.byte	0x04, 0x37
        /*0002*/ 	.short	(.L_7 - .L_6)
.L_6:
        /*0004*/ 	.word	0x00000082


	//----- nvinfo : EIATTR_KPARAM_INFO
	.align		4
.L_7:
        /*0008*/ 	.byte	0x04, 0x17
        /*000a*/ 	.short	(.L_9 - .L_8)
.L_8:
        /*000c*/ 	.word	0x00000000
        /*0010*/ 	.short	0x0006
        /*0012*/ 	.short	0x001c
        /*0014*/ 	.byte	0x00, 0xf0, 0x11, 0x00


	//----- nvinfo : EIATTR_KPARAM_INFO
	.align		4
.L_9:
        /*0018*/ 	.byte	0x04, 0x17
        /*001a*/ 	.short	(.L_11 - .L_10)
.L_10:
        /*001c*/ 	.word	0x00000000
        /*0020*/ 	.short	0x0005
        /*0022*/ 	.short	0x0018
        /*0024*/ 	.byte	0x00, 0xf0, 0x11, 0x00


	//----- nvinfo : EIATTR_KPARAM_INFO
	.align		4
.L_11:
        /*0028*/ 	.byte	0x04, 0x17
        /*002a*/ 	.short	(.L_13 - .L_12)
.L_12:
        /*002c*/ 	.word	0x00000000
        /*0030*/ 	.short	0x0004
        /*0032*/ 	.short	0x0014
        /*0034*/ 	.byte	0x00, 0xf0, 0x11, 0x00


	//----- nvinfo : EIATTR_KPARAM_INFO
	.align		4
.L_13:
        /*0038*/ 	.byte	0x04, 0x17
        /*003a*/ 	.short	(.L_15 - .L_14)
.L_14:
        /*003c*/ 	.word	0x00000000
        /*0040*/ 	.short	0x0003
        /*0042*/ 	.short	0x0010
        /*0044*/ 	.byte	0x00, 0xf0, 0x11, 0x00


	//----- nvinfo : EIATTR_KPARAM_INFO
	.align		4
.L_15:
        /*0048*/ 	.byte	0x04, 0x17
        /*004a*/ 	.short	(.L_17 - .L_16)
.L_16:
        /*004c*/ 	.word	0x00000000
        /*0050*/ 	.short	0x0002
        /*0052*/ 	.short	0x000c
        /*0054*/ 	.byte	0x00, 0xf0, 0x11, 0x00


	//----- nvinfo : EIATTR_KPARAM_INFO
	.align		4
.L_17:
        /*0058*/ 	.byte	0x04, 0x17
        /*005a*/ 	.short	(.L_19 - .L_18)
.L_18:
        /*005c*/ 	.word	0x00000000
        /*0060*/ 	.short	0x0001
        /*0062*/ 	.short	0x0008
        /*0064*/ 	.byte	0x00, 0xf0, 0x11, 0x00


	//----- nvinfo : EIATTR_KPARAM_INFO
	.align		4
.L_19:
        /*0068*/ 	.byte	0x04, 0x17
        /*006a*/ 	.short	(.L_21 - .L_20)
.L_20:
        /*006c*/ 	.word	0x00000000
        /*0070*/ 	.short	0x0000
        /*0072*/ 	.short	0x0000
        /*0074*/ 	.byte	0x00, 0xf5, 0x21, 0x00


	//----- nvinfo : EIATTR_SPARSE_MMA_MASK
	.align		4
.L_21:
        /*0078*/ 	.byte	0x03, 0x50
        /*007a*/ 	.short	0x0000


	//----- nvinfo : EIATTR_MAXREG_COUNT
	.align		4
        /*007c*/ 	.byte	0x03, 0x1b
        /*007e*/ 	.short	0x00ff


	//----- nvinfo : EIATTR_MERCURY_ISA_VERSION
	.align		4
        /*0080*/ 	.byte	0x03, 0x5f
        /*0082*/ 	.short	0x0101


	//----- nvinfo : EIATTR_VRC_CTA_INIT_COUNT
	.align		4
        /*0084*/ 	.byte	0x02, 0x4a
	.zero		1
	.zero		1


	//----- nvinfo : EIATTR_EXIT_INSTR_OFFSETS
	.align		4
        /*0088*/ 	.byte	0x04, 0x1c
        /*008a*/ 	.short	(.L_23 - .L_22)


	//   ....[0]....
.L_22:
        /*008c*/ 	.word	0x000002c0


	//----- nvinfo : EIATTR_CRS_STACK_SIZE
	.align		4
.L_23:
        /*0090*/ 	.byte	0x04, 0x1e
        /*0092*/ 	.short	(.L_25 - .L_24)
.L_24:
        /*0094*/ 	.word	0x00000000


	//----- nvinfo : EIATTR_CBANK_PARAM_SIZE
	.align		4
.L_25:
        /*0098*/ 	.byte	0x03, 0x19
        /*009a*/ 	.short	0x0020


	//----- nvinfo : EIATTR_PARAM_CBANK
	.align		4
        /*009c*/ 	.byte	0x04, 0x0a
        /*009e*/ 	.short	(.L_27 - .L_26)
	.align		4
.L_26:
        /*00a0*/ 	.word	index@(.nv.constant0._Z12mandelKernelPiiffffi)
        /*00a4*/ 	.short	0x0380
        /*00a6*/ 	.short	0x0020


	//----- nvinfo : EIATTR_SW_WAR
	.align		4
.L_27:
        /*00a8*/ 	.byte	0x04, 0x36
        /*00aa*/ 	.short	(.L_29 - .L_28)
.L_28:
        /*00ac*/ 	.word	0x00000008
.L_29:


//--------------------- .nv.callgraph             --------------------------
	.section	.nv.callgraph,"",@"SHT_CUDA_CALLGRAPH"
	.align	4
	.sectionentsize	8
	.align		4
        /*0000*/ 	.word	0x00000000
	.align		4
        /*0004*/ 	.word	0xffffffff
	.align		4
        /*0008*/ 	.word	0x00000000
	.align		4
        /*000c*/ 	.word	0xfffffffe
	.align		4
        /*0010*/ 	.word	0x00000000
	.align		4
        /*0014*/ 	.word	0xfffffffd
	.align		4
        /*0018*/ 	.word	0x00000000
	.align		4
        /*001c*/ 	.word	0xfffffffc


//--------------------- .text._Z12mandelKernelPiiffffi --------------------------
	.section	.text._Z12mandelKernelPiiffffi,"ax",@progbits
	.align	128
        .global         _Z12mandelKernelPiiffffi
        .type           _Z12mandelKernelPiiffffi,@function
        .size           _Z12mandelKernelPiiffffi,(.L_x_4 - _Z12mandelKernelPiiffffi)
        .other          _Z12mandelKernelPiiffffi,@"STO_CUDA_ENTRY STV_DEFAULT"
_Z12mandelKernelPiiffffi:
.text._Z12mandelKernelPiiffffi:
[----:B------:R-:W-:Y:S01]  /*0000*/  LDC R1, c[0x0][0x37c] ;  /* 0x0000df00ff017b82 */ /* 0x000fe20000000800 */
[----:B------:R-:W0:Y:S07]  /*0010*/  S2R R3, SR_TID.X ;  /* 0x0000000000037919 */ /* 0x000e2e0000002100 */
[----:B------:R-:W1:Y:S01]  /*0020*/  LDC.64 R6, c[0x0][0x398] ;  /* 0x0000e600ff067b82 */ /* 0x000e620000000a00 */
[----:B------:R-:W2:Y:S01]  /*0030*/  LDCU.64 UR6, c[0x0][0x388] ;  /* 0x00007100ff0677ac */ /* 0x000ea20008000a00 */
[----:B------:R-:W3:Y:S06]  /*0040*/  S2R R5, SR_TID.Y ;  /* 0x0000000000057919 */ /* 0x000eec0000002200 */
[----:B------:R-:W0:Y:S08]  /*0050*/  S2UR UR4, SR_CTAID.X ;  /* 0x00000000000479c3 */ /* 0x000e300000002500 */
[----:B------:R-:W0:Y:S08]  /*0060*/  LDC R0, c[0x0][0x360] ;  /* 0x0000d800ff007b82 */ /* 0x000e300000000800 */
[----:B------:R-:W3:Y:S01]  /*0070*/  S2UR UR5, SR_CTAID.Y ;  /* 0x00000000000579c3 */ /* 0x000ee20000002600 */
[----:B-1----:R-:W-:-:S07]  /*0080*/  ISETP.GE.AND P0, PT, R7, 0x1, PT ;  /* 0x000000010700780c */ /* 0x002fce0003f06270 */
[----:B------:R-:W3:Y:S08]  /*0090*/  LDC R2, c[0x0][0x364] ;  /* 0x0000d900ff027b82 */ /* 0x000ef00000000800 */
[----:B------:R-:W1:Y:S01]  /*00a0*/  LDC.64 R8, c[0x0][0x390] ;  /* 0x0000e400ff087b82 */ /* 0x000e620000000a00 */
[----:B0-----:R-:W-:Y:S02]  /*00b0*/  IMAD R0, R0, UR4, R3 ;  /* 0x0000000400007c24 */ /* 0x001fe4000f8e0203 */
[----:B---3--:R-:W-:-:S03]  /*00c0*/  IMAD R3, R2, UR5, R5 ;  /* 0x0000000502037c24 */ /* 0x008fc6000f8e0205 */
[----:B------:R-:W-:Y:S01]  /*00d0*/  I2FP.F32.S32 R2, R0 ;  /* 0x0000000000027245 */ /* 0x000fe20000201400 */
[----:B------:R-:W0:Y:S01]  /*00e0*/  LDCU.64 UR4, c[0x0][0x358] ;  /* 0x00006b00ff0477ac */ /* 0x000e220008000a00 */
[----:B--2---:R-:W-:Y:S01]  /*00f0*/  IMAD R5, R3, UR6, R0 ;  /* 0x0000000603057c24 */ /* 0x004fe2000f8e0200 */
[----:B------:R-:W-:Y:S02]  /*0100*/  I2FP.F32.U32 R7, R3 ;  /* 0x0000000300077245 */ /* 0x000fe40000201000 */
[----:B-1----:R-:W-:Y:S01]  /*0110*/  FFMA R2, R2, UR7, R9 ;  /* 0x0000000702027c23 */ /* 0x002fe20008000009 */
[----:B------:R-:W-:Y:S02]  /*0120*/  HFMA2 R9, -RZ, RZ, 0, 0 ;  /* 0x00000000ff097431 */ /* 0x000fe400000001ff */
[----:B------:R-:W-:Y:S01]  /*0130*/  FFMA R7, R7, R8, R6 ;  /* 0x0000000807077223 */ /* 0x000fe20000000006 */
[----:B------:R-:W-:Y:S06]  /*0140*/  @!P0 BRA `(.L_x_0) ;  /* 0x0000000000508947 */ /* 0x000fec0003800000 */
[----:B------:R-:W-:Y:S01]  /*0150*/  BSSY.RECONVERGENT B0, `(.L_x_0) ;  /* 0x0000013000007945 */ /* 0x000fe20003800200 */
[----:B------:R-:W-:Y:S01]  /*0160*/  MOV R9, RZ ;  /* 0x000000ff00097202 */ /* 0x000fe20000000f00 */
[----:B------:R-:W1:Y:S01]  /*0170*/  LDCU UR6, c[0x0][0x39c] ;  /* 0x00007380ff0677ac */ /* 0x000e620008000800 */
[----:B------:R-:W-:Y:S02]  /*0180*/  MOV R0, R7 ;  /* 0x0000000700007202 */ /* 0x000fe40000000f00 */
[----:B------:R-:W-:Y:S01]  /*0190*/  MOV R3, R2 ;  /* 0x0000000200037202 */ /* 0x000fe20000000f00 */
[----:B------:R-:W2:Y:S06]  /*01a0*/  LDCU UR7, c[0x0][0x39c] ;  /* 0x00007380ff0777ac */ /* 0x000eac0008000800 */
.L_x_2:
[----:B------:R-:W-:Y:S01]  /*01b0*/  FMUL R6, R3, R3 ;  /* 0x0000000303067220 */ /* 0x000fe20000400000 */
[----:B------:R-:W-:-:S04]  /*01c0*/  FMUL R11, R0, R0 ;  /* 0x00000000000b7220 */ /* 0x000fc80000400000 */
[----:B------:R-:W-:-:S05]  /*01d0*/  FADD R4, R6, R11 ;  /* 0x0000000b06047221 */ /* 0x000fca0000000000 */
[----:B------:R-:W-:-:S13]  /*01e0*/  FSETP.GT.AND P0, PT, R4, 4, PT ;  /* 0x408000000400780b */ /* 0x000fda0003f04000 */
[----:B------:R-:W-:Y:S05]  /*01f0*/  @P0 BRA `(.L_x_1) ;  /* 0x0000000000200947 */ /* 0x000fea0003800000 */
[----:B------:R-:W-:Y:S01]  /*0200*/  IADD3 R9, PT, PT, R9, 0x1, RZ ;  /* 0x0000000109097810 */ /* 0x000fe20007ffe0ff */
[----:B------:R-:W-:Y:S01]  /*0210*/  FADD R4, R3, R3 ;  /* 0x0000000303047221 */ /* 0x000fe20000000000 */
[----:B------:R-:W-:Y:S02]  /*0220*/  FADD R3, R6, -R11 ;  /* 0x8000000b06037221 */ /* 0x000fe40000000000 */
[----:B--2---:R-:W-:Y:S01]  /*0230*/  ISETP.NE.AND P0, PT, R9, UR7, PT ;  /* 0x0000000709007c0c */ /* 0x004fe2000bf05270 */
[----:B------:R-:W-:Y:S01]  /*0240*/  FFMA R0, R4, R0, R7 ;  /* 0x0000000004007223 */ /* 0x000fe20000000007 */
[----:B------:R-:W-:-:S11]  /*0250*/  FADD R3, R2, R3 ;  /* 0x0000000302037221 */ /* 0x000fd60000000000 */
[----:B------:R-:W-:Y:S05]  /*0260*/  @P0 BRA `(.L_x_2) ;  /* 0xfffffffc00d00947 */ /* 0x000fea000383ffff */
[----:B-1----:R-:W-:-:S07]  /*0270*/  MOV R9, UR6 ;  /* 0x0000000600097c02 */ /* 0x002fce0008000f00 */
.L_x_1:
[----:B012---:R-:W-:Y:S05]  /*0280*/  BSYNC.RECONVERGENT B0 ;  /* 0x0000000000007941 */ /* 0x007fea0003800200 */
.L_x_0:
[----:B------:R-:W1:Y:S02]  /*0290*/  LDC.64 R2, c[0x0][0x380] ;  /* 0x0000e000ff027b82 */ /* 0x000e640000000a00 */
[----:B-1----:R-:W-:-:S05]  /*02a0*/  IMAD.WIDE R2, R5, 0x4, R2 ;  /* 0x0000000405027825 */ /* 0x002fca00078e0202 */
[----:B0-----:R-:W-:Y:S01]  /*02b0*/  STG.E desc[UR4][R2.64], R9 ;  /* 0x0000000902007986 */ /* 0x001fe2000c101904 */
[----:B------:R-:W-:Y:S05]  /*02c0*/  EXIT ;  /* 0x000000000000794d */ /* 0x000fea0003800000 */
.L_x_3:
[----:B------:R-:W-:-:S00]  /*02d0*/  BRA `(.L_x_3) ;  /* 0xfffffffc00fc7947 */ /* 0x000fc0000383ffff */
[----:B------:R-:W-:-:S00]  /*02e0*/  NOP ;  /* 0x0000000000007918 */ /* 0x000fc00000000000 */
        /* <DEDUP_REMOVED lines=9> */
.L_x_4:


//--------------------- .nv.shared.reserved.0     --------------------------
	.section	.nv.shared.reserved.0,"aw",@nobits
	.weak		__nv_reservedSMEM_offset_0_alias
	.size		__nv_reservedSMEM_offset_0_alias, 0, 64
	.other		__nv_reservedSMEM_offset_0_alias,@"STO_CUDA_RESERVED_SHARED STV_DEFAULT"
__nv_reservedSMEM_offset_0_alias:
	.zero		0
	.zero		64


//--------------------- .nv.constant0._Z12mandelKernelPiiffffi --------------------------
	.section	.nv.constant0._Z12mandelKernelPiiffffi,"a",@progbits
	.sectionflags	@""
	.align	4
.nv.constant0._Z12mandelKernelPiiffffi:
	.zero		928


//--------------------- SYMBOLS --------------------------

	.type		.nv.reservedSmem.offset0,@object
	.size		.nv.reservedSmem.offset0,0x4
